//
// Generated by NVIDIA NVVM Compiler
//
// Compiler Build ID: CL-36424714
// Cuda compilation tools, release 13.0, V13.0.88
// Based on NVVM 20.0.0
//

.version 9.0
.target sm_100
.address_size 64

	// .globl	_Z18d_getHydrogenBondsPfiiS_iS_iS_S_iiiiffi

.visible .entry _Z18d_getHydrogenBondsPfiiS_iS_iS_S_iiiiffi(
	.param .u64 .ptr .align 1 _Z18d_getHydrogenBondsPfiiS_iS_iS_S_iiiiffi_param_0,
	.param .u32 _Z18d_getHydrogenBondsPfiiS_iS_iS_S_iiiiffi_param_1,
	.param .u32 _Z18d_getHydrogenBondsPfiiS_iS_iS_S_iiiiffi_param_2,
	.param .u64 .ptr .align 1 _Z18d_getHydrogenBondsPfiiS_iS_iS_S_iiiiffi_param_3,
	.param .u32 _Z18d_getHydrogenBondsPfiiS_iS_iS_S_iiiiffi_param_4,
	.param .u64 .ptr .align 1 _Z18d_getHydrogenBondsPfiiS_iS_iS_S_iiiiffi_param_5,
	.param .u32 _Z18d_getHydrogenBondsPfiiS_iS_iS_S_iiiiffi_param_6,
	.param .u64 .ptr .align 1 _Z18d_getHydrogenBondsPfiiS_iS_iS_S_iiiiffi_param_7,
	.param .u64 .ptr .align 1 _Z18d_getHydrogenBondsPfiiS_iS_iS_S_iiiiffi_param_8,
	.param .u32 _Z18d_getHydrogenBondsPfiiS_iS_iS_S_iiiiffi_param_9,
	.param .u32 _Z18d_getHydrogenBondsPfiiS_iS_iS_S_iiiiffi_param_10,
	.param .u32 _Z18d_getHydrogenBondsPfiiS_iS_iS_S_iiiiffi_param_11,
	.param .u32 _Z18d_getHydrogenBondsPfiiS_iS_iS_S_iiiiffi_param_12,
	.param .f32 _Z18d_getHydrogenBondsPfiiS_iS_iS_S_iiiiffi_param_13,
	.param .f32 _Z18d_getHydrogenBondsPfiiS_iS_iS_S_iiiiffi_param_14,
	.param .u32 _Z18d_getHydrogenBondsPfiiS_iS_iS_S_iiiiffi_param_15
)
{
	.reg .pred 	%p<12>;
	.reg .b32 	%r<46>;
	.reg .b32 	%f<61>;
	.reg .b64 	%rd<21>;

	ld.param.u64 	%rd8, [_Z18d_getHydrogenBondsPfiiS_iS_iS_S_iiiiffi_param_0];
	ld.param.u32 	%r20, [_Z18d_getHydrogenBondsPfiiS_iS_iS_S_iiiiffi_param_1];
	ld.param.u32 	%r21, [_Z18d_getHydrogenBondsPfiiS_iS_iS_S_iiiiffi_param_2];
	ld.param.u64 	%rd9, [_Z18d_getHydrogenBondsPfiiS_iS_iS_S_iiiiffi_param_3];
	ld.param.u32 	%r22, [_Z18d_getHydrogenBondsPfiiS_iS_iS_S_iiiiffi_param_4];
	ld.param.u64 	%rd10, [_Z18d_getHydrogenBondsPfiiS_iS_iS_S_iiiiffi_param_5];
	ld.param.u64 	%rd11, [_Z18d_getHydrogenBondsPfiiS_iS_iS_S_iiiiffi_param_7];
	ld.param.u64 	%rd12, [_Z18d_getHydrogenBondsPfiiS_iS_iS_S_iiiiffi_param_8];
	ld.param.u32 	%r23, [_Z18d_getHydrogenBondsPfiiS_iS_iS_S_iiiiffi_param_9];
	ld.param.f32 	%f2, [_Z18d_getHydrogenBondsPfiiS_iS_iS_S_iiiiffi_param_14];
	ld.param.u32 	%r24, [_Z18d_getHydrogenBondsPfiiS_iS_iS_S_iiiiffi_param_15];
	setp.lt.s32 	%p2, %r23, 1;
	@%p2 bra 	$L__BB0_7;
	mov.u32 	%r27, %ctaid.y;
	shl.b32 	%r28, %r27, 5;
	mov.u32 	%r29, %tid.y;
	add.s32 	%r30, %r28, %r29;
	mov.u32 	%r31, %ctaid.x;
	shl.b32 	%r32, %r31, 5;
	mov.u32 	%r33, %tid.x;
	add.s32 	%r34, %r32, %r33;
	setp.lt.s32 	%p3, %r30, %r20;
	setp.lt.s32 	%p4, %r34, %r22;
	and.pred  	%p1, %p3, %p4;
	mul.lo.s32 	%r35, %r21, 3;
	mul.lo.s32 	%r37, %r35, %r34;
	mul.lo.s32 	%r38, %r35, %r30;
	neg.s32 	%r40, %r23;
	cvta.to.global.u64 	%rd1, %rd10;
	cvta.to.global.u64 	%rd2, %rd8;
	cvta.to.global.u64 	%rd3, %rd9;
	cvta.to.global.u64 	%rd4, %rd11;
	cvta.to.global.u64 	%rd20, %rd12;
	mov.b32 	%r44, 1;
	mov.b32 	%r39, 0;
	not.pred 	%p5, %p1;
	mov.u32 	%r41, %r39;
	mov.u32 	%r45, %r39;
$L__BB0_2:
	@%p5 bra 	$L__BB0_6;
	ld.param.f32 	%f60, [_Z18d_getHydrogenBondsPfiiS_iS_iS_S_iiiiffi_param_13];
	mul.wide.s32 	%rd13, %r37, 4;
	add.s64 	%rd14, %rd1, %rd13;
	ld.global.f32 	%f3, [%rd14];
	mul.wide.s32 	%rd15, %r38, 4;
	add.s64 	%rd16, %rd2, %rd15;
	ld.global.f32 	%f4, [%rd16];
	sub.f32 	%f5, %f3, %f4;
	ld.global.f32 	%f6, [%rd14+4];
	ld.global.f32 	%f7, [%rd16+4];
	sub.f32 	%f8, %f6, %f7;
	ld.global.f32 	%f9, [%rd14+8];
	ld.global.f32 	%f10, [%rd16+8];
	sub.f32 	%f11, %f9, %f10;
	add.s64 	%rd17, %rd3, %rd13;
	ld.global.f32 	%f12, [%rd17];
	sub.f32 	%f13, %f4, %f12;
	ld.global.f32 	%f14, [%rd17+4];
	sub.f32 	%f15, %f7, %f14;
	ld.global.f32 	%f16, [%rd17+8];
	sub.f32 	%f17, %f10, %f16;
	mul.wide.u32 	%rd18, %r39, 4;
	add.s64 	%rd19, %rd4, %rd18;
	ld.global.f32 	%f18, [%rd19];
	div.rn.f32 	%f19, %f5, %f18;
	mov.f32 	%f20, 0f3F000000;
	copysign.f32 	%f21, %f19, %f20;
	add.rz.f32 	%f22, %f19, %f21;
	cvt.rzi.f32.f32 	%f23, %f22;
	mul.f32 	%f24, %f18, %f23;
	sub.f32 	%f25, %f5, %f24;
	ld.global.f32 	%f26, [%rd19+4];
	div.rn.f32 	%f27, %f8, %f26;
	copysign.f32 	%f28, %f27, %f20;
	add.rz.f32 	%f29, %f27, %f28;
	cvt.rzi.f32.f32 	%f30, %f29;
	mul.f32 	%f31, %f26, %f30;
	sub.f32 	%f32, %f8, %f31;
	ld.global.f32 	%f33, [%rd19+8];
	div.rn.f32 	%f34, %f11, %f33;
	copysign.f32 	%f35, %f34, %f20;
	add.rz.f32 	%f36, %f34, %f35;
	cvt.rzi.f32.f32 	%f37, %f36;
	mul.f32 	%f38, %f33, %f37;
	sub.f32 	%f39, %f11, %f38;
	mul.f32 	%f40, %f32, %f32;
	fma.rn.f32 	%f41, %f25, %f25, %f40;
	fma.rn.f32 	%f42, %f39, %f39, %f41;
	sqrt.rn.f32 	%f43, %f42;
	mul.f32 	%f44, %f8, %f15;
	fma.rn.f32 	%f45, %f5, %f13, %f44;
	fma.rn.f32 	%f46, %f11, %f17, %f45;
	mul.f32 	%f47, %f8, %f8;
	fma.rn.f32 	%f48, %f5, %f5, %f47;
	fma.rn.f32 	%f49, %f11, %f11, %f48;
	sqrt.rn.f32 	%f50, %f49;
	mul.f32 	%f51, %f15, %f15;
	fma.rn.f32 	%f52, %f13, %f13, %f51;
	fma.rn.f32 	%f53, %f17, %f17, %f52;
	sqrt.rn.f32 	%f54, %f53;
	mul.f32 	%f55, %f50, %f54;
	div.rn.f32 	%f56, %f46, %f55;
	setp.gtu.f32 	%p6, %f43, %f60;
	setp.gtu.f32 	%p7, %f56, %f2;
	or.pred  	%p8, %p6, %p7;
	@%p8 bra 	$L__BB0_5;
	setp.eq.s32 	%p10, %r41, 0;
	selp.b32 	%r45, 1, %r45, %p10;
	mul.lo.s32 	%r36, %r45, %r44;
	cvt.rn.f32.u32 	%f58, %r36;
	atom.global.add.f32 	%f59, [%rd20], %f58;
	bra.uni 	$L__BB0_6;
$L__BB0_5:
	setp.eq.s32 	%p9, %r24, 1;
	selp.b32 	%r44, 0, %r44, %p9;
$L__BB0_6:
	add.s32 	%r41, %r41, 1;
	add.s32 	%r40, %r40, 1;
	setp.ne.s32 	%p11, %r40, 0;
	add.s64 	%rd20, %rd20, 4;
	add.s32 	%r39, %r39, 3;
	add.s32 	%r38, %r38, 3;
	add.s32 	%r37, %r37, 3;
	@%p11 bra 	$L__BB0_2;
$L__BB0_7:
	ret;

}


// ===== COMPILED SASS (sm_100) =====

	.target	sm_100

	.elftype	@"ET_EXEC"


//--------------------- .note.nv.tkinfo           --------------------------
	.section	.note.nv.tkinfo,"",@"SHT_NOTE"
	.sectionflags	@"SHF_NOTE_NV_TKINFO"
	.tkinfo
        /*0018*/ 	.word	0x00000002
        /*0030*/ 	.string	""
        /*0030*/ 	.string	"ptxas"
        /*0030*/ 	.string	"Cuda compilation tools, release 13.0, V13.0.88"
        /*0030*/ 	.string	"Build cuda_13.0.r13.0/compiler.36424714_0"
        /*0030*/ 	.string	"-arch sm_100 -m 64 "



//--------------------- .note.nv.cuinfo           --------------------------
	.section	.note.nv.cuinfo,"",@"SHT_NOTE"
	.sectionflags	@"SHF_NOTE_NV_CUINFO"
        /*0018*/ 	.short	0x0002
        /*001a*/ 	.short	0x0064
        /*001c*/ 	.short	0x0082
	.zero		2


//--------------------- .nv.info                  --------------------------
	.section	.nv.info,"",@"SHT_CUDA_INFO"
	.align	4


	//----- nvinfo : EIATTR_REGCOUNT
	.align		4
        /*0000*/ 	.byte	0x04, 0x2f
        /*0002*/ 	.short	(.L_1 - .L_0)
	.align		4
.L_0:
        /*0004*/ 	.word	index@(_Z18d_getHydrogenBondsPfiiS_iS_iS_S_iiiiffi)
        /*0008*/ 	.word	0x00000026


	//----- nvinfo : EIATTR_FRAME_SIZE
	.align		4
.L_1:
        /*000c*/ 	.byte	0x04, 0x11
        /*000e*/ 	.short	(.L_3 - .L_2)
	.align		4
.L_2:
        /*0010*/ 	.word	index@($__internal_1_$__cuda_sm3x_div_rn_noftz_f32_slowpath)
        /*0014*/ 	.word	0x00000000


	//----- nvinfo : EIATTR_FRAME_SIZE
	.align		4
.L_3:
        /*0018*/ 	.byte	0x04, 0x11
        /*001a*/ 	.short	(.L_5 - .L_4)
	.align		4
.L_4:
        /*001c*/ 	.word	index@($__internal_0_$__cuda_sm20_sqrt_rn_f32_slowpath)
        /*0020*/ 	.word	0x00000000


	//----- nvinfo : EIATTR_FRAME_SIZE
	.align		4
.L_5:
        /*0024*/ 	.byte	0x04, 0x11
        /*0026*/ 	.short	(.L_7 - .L_6)
	.align		4
.L_6:
        /*0028*/ 	.word	index@(_Z18d_getHydrogenBondsPfiiS_iS_iS_S_iiiiffi)
        /*002c*/ 	.word	0x00000000


	//----- nvinfo : EIATTR_MIN_STACK_SIZE
	.align		4
.L_7:
        /*0030*/ 	.byte	0x04, 0x12
        /*0032*/ 	.short	(.L_9 - .L_8)
	.align		4
.L_8:
        /*0034*/ 	.word	index@(_Z18d_getHydrogenBondsPfiiS_iS_iS_S_iiiiffi)
        /*0038*/ 	.word	0x00000000
.L_9:


//--------------------- .nv.compat                --------------------------
	.section	.nv.compat,"",@"SHT_CUDA_COMPAT_INFO"
	.align	4
        /*0000*/ 	.byte	0x02, 0x09, 0x00, 0x00, 0x02, 0x02, 0x01, 0x00, 0x02, 0x05, 0x05, 0x00, 0x03, 0x07, 0x01, 0x01
        /*0010*/ 	.byte	0x02, 0x03, 0x00, 0x00, 0x02, 0x06, 0x01, 0x00, 0x04, 0x0b, 0x08, 0x00, 0x01, 0x00, 0x00, 0x00
        /*0020*/ 	.byte	0x00, 0x00, 0x00, 0x00


//--------------------- .nv.info._Z18d_getHydrogenBondsPfiiS_iS_iS_S_iiiiffi --------------------------
	.section	.nv.info._Z18d_getHydrogenBondsPfiiS_iS_iS_S_iiiiffi,"",@"SHT_CUDA_INFO"
	.sectionflags	@""
	.align	4


	//----- nvinfo : EIATTR_CUDA_API_VERSION
	.align		4
        /*0000*/ 	.byte	0x04, 0x37
        /*0002*/ 	.short	(.L_11 - .L_10)
.L_10:
        /*0004*/ 	.word	0x00000082


	//----- nvinfo : EIATTR_KPARAM_INFO
	.align		4
.L_11:
        /*0008*/ 	.byte	0x04, 0x17
        /*000a*/ 	.short	(.L_13 - .L_12)
.L_12:
        /*000c*/ 	.word	0x00000000
        /*0010*/ 	.short	0x000f
        /*0012*/ 	.short	0x0058
        /*0014*/ 	.byte	0x00, 0xf0, 0x11, 0x00


	//----- nvinfo : EIATTR_KPARAM_INFO
	.align		4
.L_13:
        /*0018*/ 	.byte	0x04, 0x17
        /*001a*/ 	.short	(.L_15 - .L_14)
.L_14:
        /*001c*/ 	.word	0x00000000
        /*0020*/ 	.short	0x000e
        /*0022*/ 	.short	0x0054
        /*0024*/ 	.byte	0x00, 0xf0, 0x11, 0x00


	//----- nvinfo : EIATTR_KPARAM_INFO
	.align		4
.L_15:
        /*0028*/ 	.byte	0x04, 0x17
        /*002a*/ 	.short	(.L_17 - .L_16)
.L_16:
        /*002c*/ 	.word	0x00000000
        /*0030*/ 	.short	0x000d
        /*0032*/ 	.short	0x0050
        /*0034*/ 	.byte	0x00, 0xf0, 0x11, 0x00


	//----- nvinfo : EIATTR_KPARAM_INFO
	.align		4
.L_17:
        /*0038*/ 	.byte	0x04, 0x17
        /*003a*/ 	.short	(.L_19 - .L_18)
.L_18:
        /*003c*/ 	.word	0x00000000
        /*0040*/ 	.short	0x000c
        /*0042*/ 	.short	0x004c
        /*0044*/ 	.byte	0x00, 0xf0, 0x11, 0x00


	//----- nvinfo : EIATTR_KPARAM_INFO
	.align		4
.L_19:
        /*0048*/ 	.byte	0x04, 0x17
        /*004a*/ 	.short	(.L_21 - .L_20)
.L_20:
        /*004c*/ 	.word	0x00000000
        /*0050*/ 	.short	0x000b
        /*0052*/ 	.short	0x0048
        /*0054*/ 	.byte	0x00, 0xf0, 0x11, 0x00


	//----- nvinfo : EIATTR_KPARAM_INFO
	.align		4
.L_21:
        /*0058*/ 	.byte	0x04, 0x17
        /*005a*/ 	.short	(.L_23 - .L_22)
.L_22:
        /*005c*/ 	.word	0x00000000
        /*0060*/ 	.short	0x000a
        /*0062*/ 	.short	0x0044
        /*0064*/ 	.byte	0x00, 0xf0, 0x11, 0x00


	//----- nvinfo : EIATTR_KPARAM_INFO
	.align		4
.L_23:
        /*0068*/ 	.byte	0x04, 0x17
        /*006a*/ 	.short	(.L_25 - .L_24)
.L_24:
        /*006c*/ 	.word	0x00000000
        /*0070*/ 	.short	0x0009
        /*0072*/ 	.short	0x0040
        /*0074*/ 	.byte	0x00, 0xf0, 0x11, 0x00


	//----- nvinfo : EIATTR_KPARAM_INFO
	.align		4
.L_25:
        /*0078*/ 	.byte	0x04, 0x17
        /*007a*/ 	.short	(.L_27 - .L_26)
.L_26:
        /*007c*/ 	.word	0x00000000
        /*0080*/ 	.short	0x0008
        /*0082*/ 	.short	0x0038
        /*0084*/ 	.byte	0x00, 0xf5, 0x21, 0x00


	//----- nvinfo : EIATTR_KPARAM_INFO
	.align		4
.L_27:
        /*0088*/ 	.byte	0x04, 0x17
        /*008a*/ 	.short	(.L_29 - .L_28)
.L_28:
        /*008c*/ 	.word	0x00000000
        /*0090*/ 	.short	0x0007
        /*0092*/ 	.short	0x0030
        /*0094*/ 	.byte	0x00, 0xf5, 0x21, 0x00


	//----- nvinfo : EIATTR_KPARAM_INFO
	.align		4
.L_29:
        /*0098*/ 	.byte	0x04, 0x17
        /*009a*/ 	.short	(.L_31 - .L_30)
.L_30:
        /*009c*/ 	.word	0x00000000
        /*00a0*/ 	.short	0x0006
        /*00a2*/ 	.short	0x0028
        /*00a4*/ 	.byte	0x00, 0xf0, 0x11, 0x00


	//----- nvinfo : EIATTR_KPARAM_INFO
	.align		4
.L_31:
        /*00a8*/ 	.byte	0x04, 0x17
        /*00aa*/ 	.short	(.L_33 - .L_32)
.L_32:
        /*00ac*/ 	.word	0x00000000
        /*00b0*/ 	.short	0x0005
        /*00b2*/ 	.short	0x0020
        /*00b4*/ 	.byte	0x00, 0xf5, 0x21, 0x00


	//----- nvinfo : EIATTR_KPARAM_INFO
	.align		4
.L_33:
        /*00b8*/ 	.byte	0x04, 0x17
        /*00ba*/ 	.short	(.L_35 - .L_34)
.L_34:
        /*00bc*/ 	.word	0x00000000
        /*00c0*/ 	.short	0x0004
        /*00c2*/ 	.short	0x0018
        /*00c4*/ 	.byte	0x00, 0xf0, 0x11, 0x00


	//----- nvinfo : EIATTR_KPARAM_INFO
	.align		4
.L_35:
        /*00c8*/ 	.byte	0x04, 0x17
        /*00ca*/ 	.short	(.L_37 - .L_36)
.L_36:
        /*00cc*/ 	.word	0x00000000
        /*00d0*/ 	.short	0x0003
        /*00d2*/ 	.short	0x0010
        /*00d4*/ 	.byte	0x00, 0xf5, 0x21, 0x00


	//----- nvinfo : EIATTR_KPARAM_INFO
	.align		4
.L_37:
        /*00d8*/ 	.byte	0x04, 0x17
        /*00da*/ 	.short	(.L_39 - .L_38)
.L_38:
        /*00dc*/ 	.word	0x00000000
        /*00e0*/ 	.short	0x0002
        /*00e2*/ 	.short	0x000c
        /*00e4*/ 	.byte	0x00, 0xf0, 0x11, 0x00


	//----- nvinfo : EIATTR_KPARAM_INFO
	.align		4
.L_39:
        /*00e8*/ 	.byte	0x04, 0x17
        /*00ea*/ 	.short	(.L_41 - .L_40)
.L_40:
        /*00ec*/ 	.word	0x00000000
        /*00f0*/ 	.short	0x0001
        /*00f2*/ 	.short	0x0008
        /*00f4*/ 	.byte	0x00, 0xf0, 0x11, 0x00


	//----- nvinfo : EIATTR_KPARAM_INFO
	.align		4
.L_41:
        /*00f8*/ 	.byte	0x04, 0x17
        /*00fa*/ 	.short	(.L_43 - .L_42)
.L_42:
        /*00fc*/ 	.word	0x00000000
        /*0100*/ 	.short	0x0000
        /*0102*/ 	.short	0x0000
        /*0104*/ 	.byte	0x00, 0xf5, 0x21, 0x00


	//----- nvinfo : EIATTR_SPARSE_MMA_MASK
	.align		4
.L_43:
        /*0108*/ 	.byte	0x03, 0x50
        /*010a*/ 	.short	0x0000


	//----- nvinfo : EIATTR_MAXREG_COUNT
	.align		4
        /*010c*/ 	.byte	0x03, 0x1b
        /*010e*/ 	.short	0x00ff


	//----- nvinfo : EIATTR_MERCURY_ISA_VERSION
	.align		4
        /*0110*/ 	.byte	0x03, 0x5f
        /*0112*/ 	.short	0x0101


	//----- nvinfo : EIATTR_VRC_CTA_INIT_COUNT
	.align		4
        /*0114*/ 	.byte	0x02, 0x4a
	.zero		1
	.zero		1


	//----- nvinfo : EIATTR_EXIT_INSTR_OFFSETS
	.align		4
        /*0118*/ 	.byte	0x04, 0x1c
        /*011a*/ 	.short	(.L_45 - .L_44)


	//   ....[0]....
.L_44:
        /*011c*/ 	.word	0x00000030


	//   ....[1]....
        /*0120*/ 	.word	0x00000cf0


	//----- nvinfo : EIATTR_CRS_STACK_SIZE
	.align		4
.L_45:
        /*0124*/ 	.byte	0x04, 0x1e
        /*0126*/ 	.short	(.L_47 - .L_46)
.L_46:
        /*0128*/ 	.word	0x00000000


	//----- nvinfo : EIATTR_CBANK_PARAM_SIZE
	.align		4
.L_47:
        /*012c*/ 	.byte	0x03, 0x19
        /*012e*/ 	.short	0x005c


	//----- nvinfo : EIATTR_PARAM_CBANK
	.align		4
        /*0130*/ 	.byte	0x04, 0x0a
        /*0132*/ 	.short	(.L_49 - .L_48)
	.align		4
.L_48:
        /*0134*/ 	.word	index@(.nv.constant0._Z18d_getHydrogenBondsPfiiS_iS_iS_S_iiiiffi)
        /*0138*/ 	.short	0x0380
        /*013a*/ 	.short	0x005c


	//----- nvinfo : EIATTR_SW_WAR
	.align		4
.L_49:
        /*013c*/ 	.byte	0x04, 0x36
        /*013e*/ 	.short	(.L_51 - .L_50)
.L_50:
        /*0140*/ 	.word	0x00000008
.L_51:


//--------------------- .nv.callgraph             --------------------------
	.section	.nv.callgraph,"",@"SHT_CUDA_CALLGRAPH"
	.align	4
	.sectionentsize	8
	.align		4
        /*0000*/ 	.word	0x00000000
	.align		4
        /*0004*/ 	.word	0xffffffff
	.align		4
        /*0008*/ 	.word	0x00000000
	.align		4
        /*000c*/ 	.word	0xfffffffe
	.align		4
        /*0010*/ 	.word	0x00000000
	.align		4
        /*0014*/ 	.word	0xfffffffd
	.align		4
        /*0018*/ 	.word	0x00000000
	.align		4
        /*001c*/ 	.word	0xfffffffc


//--------------------- .text._Z18d_getHydrogenBondsPfiiS_iS_iS_S_iiiiffi --------------------------
	.section	.text._Z18d_getHydrogenBondsPfiiS_iS_iS_S_iiiiffi,"ax",@progbits
	.align	128
        .global         _Z18d_getHydrogenBondsPfiiS_iS_iS_S_iiiiffi
        .type           _Z18d_getHydrogenBondsPfiiS_iS_iS_S_iiiiffi,@function
        .size           _Z18d_getHydrogenBondsPfiiS_iS_iS_S_iiiiffi,(.L_x_35 - _Z18d_getHydrogenBondsPfiiS_iS_iS_S_iiiiffi)
        .other          _Z18d_getHydrogenBondsPfiiS_iS_iS_S_iiiiffi,@"STO_CUDA_ENTRY STV_DEFAULT"
_Z18d_getHydrogenBondsPfiiS_iS_iS_S_iiiiffi:
.text._Z18d_getHydrogenBondsPfiiS_iS_iS_S_iiiiffi:
[----:B------:R-:W-:Y:S08]  /*0000*/  LDC R1, c[0x0][0x37c] ;  /* 0x0000df00ff017b82 */ /* 0x000ff00000000800 */
[----:B------:R-:W0:Y:S02]  /*0010*/  LDC R20, c[0x0][0x3c0] ;  /* 0x0000f000ff147b82 */ /* 0x000e240000000800 */
[----:B0-----:R-:W-:-:S13]  /*0020*/  ISETP.GE.AND P0, PT, R20, 0x1, PT ;  /* 0x000000011400780c */ /* 0x001fda0003f06270 */
[----:B------:R-:W-:Y:S05]  /*0030*/  @!P0 EXIT ;  /* 0x000000000000894d */ /* 0x000fea0003800000 */
[----:B------:R-:W0:Y:S01]  /*0040*/  S2R R23, SR_CTAID.X ;  /* 0x0000000000177919 */ /* 0x000e220000002500 */
[----:B------:R-:W1:Y:S01]  /*0050*/  LDCU UR4, c[0x0][0x398] ;  /* 0x00007300ff0477ac */ /* 0x000e620008000800 */
[----:B------:R-:W2:Y:S01]  /*0060*/  LDC.64 R12, c[0x0][0x3a0] ;  /* 0x0000e800ff0c7b82 */ /* 0x000ea20000000a00 */
[----:B------:R-:W-:Y:S01]  /*0070*/  HFMA2 R25, -RZ, RZ, 0, 0 ;  /* 0x00000000ff197431 */ /* 0x000fe200000001ff */
[----:B------:R-:W0:Y:S01]  /*0080*/  S2R R2, SR_TID.X ;  /* 0x0000000000027919 */ /* 0x000e220000002100 */
[----:B------:R-:W3:Y:S01]  /*0090*/  LDCU.64 UR10, c[0x0][0x388] ;  /* 0x00007100ff0a77ac */ /* 0x000ee20008000a00 */
[----:B------:R-:W-:Y:S01]  /*00a0*/  IADD3 R20, PT, PT, -R20, RZ, RZ ;  /* 0x000000ff14147210 */ /* 0x000fe20007ffe1ff */
[----:B------:R-:W-:Y:S01]  /*00b0*/  IMAD.MOV.U32 R27, RZ, RZ, 0x1 ;  /* 0x00000001ff1b7424 */ /* 0x000fe200078e00ff */
[----:B------:R-:W4:Y:S01]  /*00c0*/  S2R R21, SR_CTAID.Y ;  /* 0x0000000000157919 */ /* 0x000f220000002600 */
[----:B------:R-:W-:Y:S01]  /*00d0*/  IMAD.MOV.U32 R18, RZ, RZ, RZ ;  /* 0x000000ffff127224 */ /* 0x000fe200078e00ff */
[----:B------:R-:W2:Y:S01]  /*00e0*/  LDC.64 R10, c[0x0][0x380] ;  /* 0x0000e000ff0a7b82 */ /* 0x000ea20000000a00 */
[----:B------:R-:W0:Y:S01]  /*00f0*/  LDCU.64 UR6, c[0x0][0x358] ;  /* 0x00006b00ff0677ac */ /* 0x000e220008000a00 */
[----:B------:R-:W4:Y:S01]  /*0100*/  S2R R0, SR_TID.Y ;  /* 0x0000000000007919 */ /* 0x000f220000002200 */
[----:B------:R-:W0:Y:S05]  /*0110*/  LDCU.64 UR8, c[0x0][0x3b8] ;  /* 0x00007700ff0877ac */ /* 0x000e2a0008000a00 */
[----:B------:R-:W2:Y:S01]  /*0120*/  LDC.64 R8, c[0x0][0x390] ;  /* 0x0000e400ff087b82 */ /* 0x000ea20000000a00 */
[----:B------:R-:W1:Y:S07]  /*0130*/  LDCU.64 UR12, c[0x0][0x3d0] ;  /* 0x00007a00ff0c77ac */ /* 0x000e6e0008000a00 */
[----:B------:R-:W2:Y:S01]  /*0140*/  LDC.64 R6, c[0x0][0x3b0] ;  /* 0x0000ec00ff067b82 */ /* 0x000ea20000000a00 */
[----:B0-----:R-:W-:-:S04]  /*0150*/  LEA R23, R23, R2, 0x5 ;  /* 0x0000000217177211 */ /* 0x001fc800078e28ff */
[----:B-1----:R-:W-:Y:S01]  /*0160*/  ISETP.GE.AND P0, PT, R23, UR4, PT ;  /* 0x0000000417007c0c */ /* 0x002fe2000bf06270 */
[----:B---3--:R-:W-:Y:S01]  /*0170*/  UIMAD UR4, UR11, 0x3, URZ ;  /* 0x000000030b0478a4 */ /* 0x008fe2000f8e02ff */
[----:B----4-:R-:W-:-:S05]  /*0180*/  IMAD R21, R21, 0x20, R0 ;  /* 0x0000002015157824 */ /* 0x010fca00078e0200 */
[----:B------:R-:W-:Y:S01]  /*0190*/  IMAD R23, R23, UR4, RZ ;  /* 0x0000000417177c24 */ /* 0x000fe2000f8e02ff */
[C---:B------:R-:W-:Y:S01]  /*01a0*/  ISETP.LT.AND P0, PT, R21.reuse, UR10, !P0 ;  /* 0x0000000a15007c0c */ /* 0x040fe2000c701270 */
[----:B------:R-:W-:Y:S01]  /*01b0*/  IMAD R21, R21, UR4, RZ ;  /* 0x0000000415157c24 */ /* 0x000fe2000f8e02ff */
[----:B------:R-:W-:-:S11]  /*01c0*/  UMOV UR4, URZ ;  /* 0x000000ff00047c82 */ /* 0x000fd60008000000 */
.L_x_20:
[----:B------:R-:W-:Y:S04]  /*01d0*/  BSSY.RECONVERGENT B0, `(.L_x_0) ;  /* 0x00000a8000007945 */ /* 0x000fe80003800200 */
[----:B0-----:R-:W-:Y:S05]  /*01e0*/  @!P0 BRA `(.L_x_1) ;  /* 0x0000000800988947 */ /* 0x001fea0003800000 */
[----:B--2---:R-:W-:-:S05]  /*01f0*/  IMAD.WIDE.U32 R14, R25, 0x4, R6 ;  /* 0x00000004190e7825 */ /* 0x004fca00078e0006 */
[----:B------:R-:W2:Y:S01]  /*0200*/  LDG.E R24, desc[UR6][R14.64] ;  /* 0x000000060e187981 */ /* 0x000ea2000c1e1900 */
[----:B------:R-:W-:-:S04]  /*0210*/  IMAD.WIDE R30, R21, 0x4, R10 ;  /* 0x00000004151e7825 */ /* 0x000fc800078e020a */
[C---:B------:R-:W-:Y:S01]  /*0220*/  IMAD.WIDE R28, R23.reuse, 0x4, R12 ;  /* 0x00000004171c7825 */ /* 0x040fe200078e020c */
[----:B------:R-:W3:Y:S04]  /*0230*/  LDG.E R16, desc[UR6][R30.64] ;  /* 0x000000061e107981 */ /* 0x000ee8000c1e1900 */
[----:B------:R-:W3:Y:S01]  /*0240*/  LDG.E R3, desc[UR6][R28.64] ;  /* 0x000000061c037981 */ /* 0x000ee2000c1e1900 */
[----:B------:R-:W-:-:S03]  /*0250*/  IMAD.WIDE R4, R23, 0x4, R8 ;  /* 0x0000000417047825 */ /* 0x000fc600078e0208 */
[----:B------:R-:W4:Y:S04]  /*0260*/  LDG.E R19, desc[UR6][R30.64+0x4] ;  /* 0x000004061e137981 */ /* 0x000f28000c1e1900 */
[----:B------:R-:W4:Y:S04]  /*0270*/  LDG.E R2, desc[UR6][R28.64+0x4] ;  /* 0x000004061c027981 */ /* 0x000f28000c1e1900 */
[----:B------:R-:W5:Y:S04]  /*0280*/  LDG.E R0, desc[UR6][R4.64+0x4] ;  /* 0x0000040604007981 */ /* 0x000f68000c1e1900 */
[----:B------:R0:W5:Y:S04]  /*0290*/  LDG.E R17, desc[UR6][R30.64+0x8] ;  /* 0x000008061e117981 */ /* 0x000168000c1e1900 */
[----:B------:R-:W5:Y:S04]  /*02a0*/  LDG.E R22, desc[UR6][R28.64+0x8] ;  /* 0x000008061c167981 */ /* 0x000f68000c1e1900 */
[----:B------:R-:W5:Y:S04]  /*02b0*/  LDG.E R33, desc[UR6][R4.64] ;  /* 0x0000000604217981 */ /* 0x000f68000c1e1900 */
[----:B------:R-:W5:Y:S01]  /*02c0*/  LDG.E R26, desc[UR6][R4.64+0x8] ;  /* 0x00000806041a7981 */ /* 0x000f62000c1e1900 */
[----:B------:R-:W-:Y:S01]  /*02d0*/  BSSY.RECONVERGENT B1, `(.L_x_2) ;  /* 0x0000013000017945 */ /* 0x000fe20003800200 */
[----:B--2---:R-:W1:Y:S01]  /*02e0*/  MUFU.RCP R35, R24 ;  /* 0x0000001800237308 */ /* 0x004e620000001000 */
[----:B---3--:R-:W-:-:S07]  /*02f0*/  FADD R3, R3, -R16 ;  /* 0x8000001003037221 */ /* 0x008fce0000000000 */
[----:B------:R-:W2:Y:S01]  /*0300*/  FCHK P1, R3, R24 ;  /* 0x0000001803007302 */ /* 0x000ea20000020000 */
[----:B-1----:R-:W-:-:S04]  /*0310*/  FFMA R32, -R24, R35, 1 ;  /* 0x3f80000018207423 */ /* 0x002fc80000000123 */
[----:B------:R-:W-:-:S04]  /*0320*/  FFMA R32, R35, R32, R35 ;  /* 0x0000002023207223 */ /* 0x000fc80000000023 */
[----:B------:R-:W-:Y:S01]  /*0330*/  FFMA R35, R3, R32, RZ ;  /* 0x0000002003237223 */ /* 0x000fe200000000ff */
[----:B----4-:R-:W-:Y:S01]  /*0340*/  FADD R2, R2, -R19 ;  /* 0x8000001302027221 */ /* 0x010fe20000000000 */
[----:B-----5:R-:W-:Y:S02]  /*0350*/  FADD R19, R19, -R0 ;  /* 0x8000000013137221 */ /* 0x020fe40000000000 */
[----:B0-----:R-:W-:Y:S01]  /*0360*/  FFMA R30, -R24, R35, R3 ;  /* 0x00000023181e7223 */ /* 0x001fe20000000103 */
[----:B------:R-:W-:-:S03]  /*0370*/  FADD R0, R22, -R17 ;  /* 0x8000001116007221 */ /* 0x000fc60000000000 */
[----:B------:R-:W-:Y:S01]  /*0380*/  FFMA R30, R32, R30, R35 ;  /* 0x0000001e201e7223 */ /* 0x000fe20000000023 */
[----:B------:R-:W-:Y:S01]  /*0390*/  FADD R16, R16, -R33 ;  /* 0x8000002110107221 */ /* 0x000fe20000000000 */
[----:B------:R-:W-:Y:S01]  /*03a0*/  FADD R17, R17, -R26 ;  /* 0x8000001a11117221 */ /* 0x000fe20000000000 */
[----:B--2---:R-:W-:Y:S06]  /*03b0*/  @!P1 BRA `(.L_x_3) ;  /* 0x0000000000109947 */ /* 0x004fec0003800000 */
[----:B------:R-:W-:Y:S01]  /*03c0*/  MOV R4, R3 ;  /* 0x0000000300047202 */ /* 0x000fe20000000f00 */
[----:B------:R-:W-:Y:S01]  /*03d0*/  IMAD.MOV.U32 R5, RZ, RZ, R24 ;  /* 0x000000ffff057224 */ /* 0x000fe200078e0018 */
[----:B------:R-:W-:-:S07]  /*03e0*/  MOV R22, 0x400 ;  /* 0x0000040000167802 */ /* 0x000fce0000000f00 */
[----:B------:R-:W-:Y:S05]  /*03f0*/  CALL.REL.NOINC `($__internal_1_$__cuda_sm3x_div_rn_noftz_f32_slowpath) ;  /* 0x00000008009c7944 */ /* 0x000fea0003c00000 */
.L_x_3:
[----:B------:R-:W-:Y:S05]  /*0400*/  BSYNC.RECONVERGENT B1 ;  /* 0x0000000000017941 */ /* 0x000fea0003800200 */
.L_x_2:
[----:B------:R-:W2:Y:S01]  /*0410*/  LDG.E R29, desc[UR6][R14.64+0x4] ;  /* 0x000004060e1d7981 */ /* 0x000ea2000c1e1900 */
[----:B------:R-:W-:Y:S01]  /*0420*/  HFMA2 R5, -RZ, RZ, 1.75, 0 ;  /* 0x3f000000ff057431 */ /* 0x000fe200000001ff */
[----:B------:R-:W-:Y:S04]  /*0430*/  BSSY.RECONVERGENT B1, `(.L_x_4) ;  /* 0x0000012000017945 */ /* 0x000fe80003800200 */
[----:B------:R-:W-:-:S05]  /*0440*/  LOP3.LUT R5, R5, 0x80000000, R30, 0xb8, !PT ;  /* 0x8000000005057812 */ /* 0x000fca00078eb81e */
[----:B------:R-:W-:-:S06]  /*0450*/  FADD.RZ R5, R5, R30 ;  /* 0x0000001e05057221 */ /* 0x000fcc000000c000 */
[----:B------:R-:W0:Y:S02]  /*0460*/  FRND.TRUNC R5, R5 ;  /* 0x0000000500057307 */ /* 0x000e24000020d000 */
[----:B0-----:R-:W-:-:S06]  /*0470*/  FFMA R24, -R24, R5, R3 ;  /* 0x0000000518187223 */ /* 0x001fcc0000000103 */
[----:B--2---:R-:W0:Y:S08]  /*0480*/  MUFU.RCP R4, R29 ;  /* 0x0000001d00047308 */ /* 0x004e300000001000 */
[----:B------:R-:W1:Y:S01]  /*0490*/  FCHK P1, R2, R29 ;  /* 0x0000001d02007302 */ /* 0x000e620000020000 */
[----:B0-----:R-:W-:-:S04]  /*04a0*/  FFMA R31, -R29, R4, 1 ;  /* 0x3f8000001d1f7423 */ /* 0x001fc80000000104 */
[----:B------:R-:W-:-:S04]  /*04b0*/  FFMA R31, R4, R31, R4 ;  /* 0x0000001f041f7223 */ /* 0x000fc80000000004 */
[----:B------:R-:W-:-:S04]  /*04c0*/  FFMA R4, R2, R31, RZ ;  /* 0x0000001f02047223 */ /* 0x000fc800000000ff */
[----:B------:R-:W-:-:S04]  /*04d0*/  FFMA R22, -R29, R4, R2 ;  /* 0x000000041d167223 */ /* 0x000fc80000000102 */
[----:B------:R-:W-:Y:S01]  /*04e0*/  FFMA R4, R31, R22, R4 ;  /* 0x000000161f047223 */ /* 0x000fe20000000004 */
[----:B-1----:R-:W-:Y:S06]  /*04f0*/  @!P1 BRA `(.L_x_5) ;  /* 0x0000000000149947 */ /* 0x002fec0003800000 */
[----:B------:R-:W-:Y:S01]  /*0500*/  IMAD.MOV.U32 R4, RZ, RZ, R2 ;  /* 0x000000ffff047224 */ /* 0x000fe200078e0002 */
[----:B------:R-:W-:Y:S02]  /*0510*/  MOV R5, R29 ;  /* 0x0000001d00057202 */ /* 0x000fe40000000f00 */
[----:B------:R-:W-:-:S07]  /*0520*/  MOV R22, 0x540 ;  /* 0x0000054000167802 */ /* 0x000fce0000000f00 */
[----:B------:R-:W-:Y:S05]  /*0530*/  CALL.REL.NOINC `($__internal_1_$__cuda_sm3x_div_rn_noftz_f32_slowpath) ;  /* 0x00000008004c7944 */ /* 0x000fea0003c00000 */
[----:B------:R-:W-:-:S07]  /*0540*/  IMAD.MOV.U32 R4, RZ, RZ, R30 ;  /* 0x000000ffff047224 */ /* 0x000fce00078e001e */
.L_x_5:
[----:B------:R-:W-:Y:S05]  /*0550*/  BSYNC.RECONVERGENT B1 ;  /* 0x0000000000017941 */ /* 0x000fea0003800200 */
.L_x_4:
[----:B------:R-:W2:Y:S01]  /*0560*/  LDG.E R15, desc[UR6][R14.64+0x8] ;  /* 0x000008060e0f7981 */ /* 0x000ea2000c1e1900 */
[----:B------:R-:W-:Y:S01]  /*0570*/  MOV R5, 0x3f000000 ;  /* 0x3f00000000057802 */ /* 0x000fe20000000f00 */
[----:B------:R-:W-:Y:S03]  /*0580*/  BSSY.RECONVERGENT B1, `(.L_x_6) ;  /* 0x0000012000017945 */ /* 0x000fe60003800200 */
        /* <DEDUP_REMOVED lines=17> */
.L_x_7:
[----:B------:R-:W-:Y:S05]  /*06a0*/  BSYNC.RECONVERGENT B1 ;  /* 0x0000000000017941 */ /* 0x000fea0003800200 */
.L_x_6:
[----:B------:R-:W-:Y:S02]  /*06b0*/  HFMA2 R5, -RZ, RZ, 1.75, 0 ;  /* 0x3f000000ff057431 */ /* 0x000fe400000001ff */
[----:B------:R-:W-:Y:S01]  /*06c0*/  FMUL R29, R29, R29 ;  /* 0x0000001d1d1d7220 */ /* 0x000fe20000400000 */
[----:B------:R-:W-:Y:S03]  /*06d0*/  BSSY.RECONVERGENT B1, `(.L_x_8) ;  /* 0x0000014000017945 */ /* 0x000fe60003800200 */
[----:B------:R-:W-:Y:S01]  /*06e0*/  FFMA R24, R24, R24, R29 ;  /* 0x0000001818187223 */ /* 0x000fe2000000001d */
[----:B------:R-:W-:-:S05]  /*06f0*/  LOP3.LUT R5, R5, 0x80000000, R4, 0xb8, !PT ;  /* 0x8000000005057812 */ /* 0x000fca00078eb804 */
[----:B------:R-:W-:-:S06]  /*0700*/  FADD.RZ R5, R5, R4 ;  /* 0x0000000405057221 */ /* 0x000fcc000000c000 */
[----:B------:R-:W0:Y:S02]  /*0710*/  FRND.TRUNC R5, R5 ;  /* 0x0000000500057307 */ /* 0x000e24000020d000 */
[----:B0-----:R-:W-:-:S04]  /*0720*/  FFMA R15, -R15, R5, R0 ;  /* 0x000000050f0f7223 */ /* 0x001fc80000000100 */
[----:B------:R-:W-:-:S04]  /*0730*/  FFMA R15, R15, R15, R24 ;  /* 0x0000000f0f0f7223 */ /* 0x000fc80000000018 */
[----:B------:R-:W-:Y:S01]  /*0740*/  VIADD R4, R15, 0xf3000000 ;  /* 0xf30000000f047836 */ /* 0x000fe20000000000 */
[----:B------:R0:W1:Y:S04]  /*0750*/  MUFU.RSQ R22, R15 ;  /* 0x0000000f00167308 */ /* 0x0000680000001400 */
[----:B------:R-:W-:-:S13]  /*0760*/  ISETP.GT.U32.AND P1, PT, R4, 0x727fffff, PT ;  /* 0x727fffff0400780c */ /* 0x000fda0003f24070 */
[----:B01----:R-:W-:Y:S05]  /*0770*/  @!P1 BRA `(.L_x_9) ;  /* 0x0000000000149947 */ /* 0x003fea0003800000 */
[----:B------:R-:W-:Y:S02]  /*0780*/  MOV R4, R15 ;  /* 0x0000000f00047202 */ /* 0x000fe40000000f00 */
[----:B------:R-:W-:-:S07]  /*0790*/  MOV R26, 0x7b0 ;  /* 0x000007b0001a7802 */ /* 0x000fce0000000f00 */
[----:B------:R-:W-:Y:S05]  /*07a0*/  CALL.REL.NOINC `($__internal_0_$__cuda_sm20_sqrt_rn_f32_slowpath) ;  /* 0x0000000400547944 */ /* 0x000fea0003c00000 */
[----:B------:R-:W-:Y:S01]  /*07b0*/  IMAD.MOV.U32 R14, RZ, RZ, R15 ;  /* 0x000000ffff0e7224 */ /* 0x000fe200078e000f */
[----:B------:R-:W-:Y:S06]  /*07c0*/  BRA `(.L_x_10) ;  /* 0x0000000000107947 */ /* 0x000fec0003800000 */
.L_x_9:
[----:B------:R-:W-:Y:S01]  /*07d0*/  FMUL.FTZ R14, R15, R22 ;  /* 0x000000160f0e7220 */ /* 0x000fe20000410000 */
[----:B------:R-:W-:-:S03]  /*07e0*/  FMUL.FTZ R4, R22, 0.5 ;  /* 0x3f00000016047820 */ /* 0x000fc60000410000 */
[----:B------:R-:W-:-:S04]  /*07f0*/  FFMA R5, -R14, R14, R15 ;  /* 0x0000000e0e057223 */ /* 0x000fc8000000010f */
[----:B------:R-:W-:-:S07]  /*0800*/  FFMA R14, R5, R4, R14 ;  /* 0x00000004050e7223 */ /* 0x000fce000000000e */
.L_x_10:
[----:B------:R-:W-:Y:S05]  /*0810*/  BSYNC.RECONVERGENT B1 ;  /* 0x0000000000017941 */ /* 0x000fea0003800200 */
.L_x_8:
[C---:B------:R-:W-:Y:S01]  /*0820*/  FMUL R4, R2.reuse, R2 ;  /* 0x0000000202047220 */ /* 0x040fe20000400000 */
[----:B------:R-:W-:Y:S01]  /*0830*/  FMUL R2, R2, R19 ;  /* 0x0000001302027220 */ /* 0x000fe20000400000 */
[----:B------:R-:W-:Y:S02]  /*0840*/  BSSY.RECONVERGENT B1, `(.L_x_11) ;  /* 0x0000012000017945 */ /* 0x000fe40003800200 */
[C---:B------:R-:W-:Y:S01]  /*0850*/  FFMA R5, R3.reuse, R3, R4 ;  /* 0x0000000303057223 */ /* 0x040fe20000000004 */
[----:B------:R-:W-:-:S03]  /*0860*/  FFMA R3, R3, R16, R2 ;  /* 0x0000001003037223 */ /* 0x000fc60000000002 */
[C---:B------:R-:W-:Y:S01]  /*0870*/  FFMA R5, R0.reuse, R0, R5 ;  /* 0x0000000000057223 */ /* 0x040fe20000000005 */
[----:B------:R-:W-:-:S03]  /*0880*/  FFMA R0, R0, R17, R3 ;  /* 0x0000001100007223 */ /* 0x000fc60000000003 */
[----:B------:R0:W1:Y:S01]  /*0890*/  MUFU.RSQ R4, R5 ;  /* 0x0000000500047308 */ /* 0x0000620000001400 */
[----:B------:R-:W-:-:S04]  /*08a0*/  IADD3 R15, PT, PT, R5, -0xd000000, RZ ;  /* 0xf3000000050f7810 */ /* 0x000fc80007ffe0ff */
[----:B------:R-:W-:-:S13]  /*08b0*/  ISETP.GT.U32.AND P1, PT, R15, 0x727fffff, PT ;  /* 0x727fffff0f00780c */ /* 0x000fda0003f24070 */
[----:B01----:R-:W-:Y:S05]  /*08c0*/  @!P1 BRA `(.L_x_12) ;  /* 0x0000000000149947 */ /* 0x003fea0003800000 */
[----:B------:R-:W-:Y:S01]  /*08d0*/  IMAD.MOV.U32 R4, RZ, RZ, R5 ;  /* 0x000000ffff047224 */ /* 0x000fe200078e0005 */
[----:B------:R-:W-:-:S07]  /*08e0*/  MOV R26, 0x900 ;  /* 0x00000900001a7802 */ /* 0x000fce0000000f00 */
[----:B------:R-:W-:Y:S05]  /*08f0*/  CALL.REL.NOINC `($__internal_0_$__cuda_sm20_sqrt_rn_f32_slowpath) ;  /* 0x0000000400007944 */ /* 0x000fea0003c00000 */
[----:B------:R-:W-:Y:S01]  /*0900*/  MOV R2, R15 ;  /* 0x0000000f00027202 */ /* 0x000fe20000000f00 */
[----:B------:R-:W-:Y:S06]  /*0910*/  BRA `(.L_x_13) ;  /* 0x0000000000107947 */ /* 0x000fec0003800000 */
.L_x_12:
[----:B------:R-:W-:Y:S01]  /*0920*/  FMUL.FTZ R2, R5, R4 ;  /* 0x0000000405027220 */ /* 0x000fe20000410000 */
[----:B------:R-:W-:-:S03]  /*0930*/  FMUL.FTZ R4, R4, 0.5 ;  /* 0x3f00000004047820 */ /* 0x000fc60000410000 */
[----:B------:R-:W-:-:S04]  /*0940*/  FFMA R3, -R2, R2, R5 ;  /* 0x0000000202037223 */ /* 0x000fc80000000105 */
[----:B------:R-:W-:-:S07]  /*0950*/  FFMA R2, R3, R4, R2 ;  /* 0x0000000403027223 */ /* 0x000fce0000000002 */
.L_x_13:
[----:B------:R-:W-:Y:S05]  /*0960*/  BSYNC.RECONVERGENT B1 ;  /* 0x0000000000017941 */ /* 0x000fea0003800200 */
.L_x_11:
[----:B------:R-:W-:Y:S01]  /*0970*/  FMUL R19, R19, R19 ;  /* 0x0000001313137220 */ /* 0x000fe20000400000 */
[----:B------:R-:W-:Y:S03]  /*0980*/  BSSY.RECONVERGENT B1, `(.L_x_14) ;  /* 0x000000f000017945 */ /* 0x000fe60003800200 */
[----:B------:R-:W-:-:S04]  /*0990*/  FFMA R16, R16, R16, R19 ;  /* 0x0000001010107223 */ /* 0x000fc80000000013 */
[----:B------:R-:W-:-:S04]  /*09a0*/  FFMA R4, R17, R17, R16 ;  /* 0x0000001111047223 */ /* 0x000fc80000000010 */
[----:B------:R-:W-:Y:S01]  /*09b0*/  VIADD R3, R4, 0xf3000000 ;  /* 0xf300000004037836 */ /* 0x000fe20000000000 */
[----:B------:R0:W1:Y:S04]  /*09c0*/  MUFU.RSQ R5, R4 ;  /* 0x0000000400057308 */ /* 0x0000680000001400 */
[----:B------:R-:W-:-:S13]  /*09d0*/  ISETP.GT.U32.AND P1, PT, R3, 0x727fffff, PT ;  /* 0x727fffff0300780c */ /* 0x000fda0003f24070 */
[----:B01----:R-:W-:Y:S05]  /*09e0*/  @!P1 BRA `(.L_x_15) ;  /* 0x0000000000109947 */ /* 0x003fea0003800000 */
[----:B------:R-:W-:-:S07]  /*09f0*/  MOV R26, 0xa10 ;  /* 0x00000a10001a7802 */ /* 0x000fce0000000f00 */
[----:B------:R-:W-:Y:S05]  /*0a00*/  CALL.REL.NOINC `($__internal_0_$__cuda_sm20_sqrt_rn_f32_slowpath) ;  /* 0x0000000000bc7944 */ /* 0x000fea0003c00000 */
[----:B------:R-:W-:Y:S01]  /*0a10*/  MOV R3, R15 ;  /* 0x0000000f00037202 */ /* 0x000fe20000000f00 */
[----:B------:R-:W-:Y:S06]  /*0a20*/  BRA `(.L_x_16) ;  /* 0x0000000000107947 */ /* 0x000fec0003800000 */
.L_x_15:
[----:B------:R-:W-:Y:S01]  /*0a30*/  FMUL.FTZ R3, R4, R5 ;  /* 0x0000000504037220 */ /* 0x000fe20000410000 */
[----:B------:R-:W-:-:S03]  /*0a40*/  FMUL.FTZ R5, R5, 0.5 ;  /* 0x3f00000005057820 */ /* 0x000fc60000410000 */
[----:B------:R-:W-:-:S04]  /*0a50*/  FFMA R4, -R3, R3, R4 ;  /* 0x0000000303047223 */ /* 0x000fc80000000104 */
[----:B------:R-:W-:-:S07]  /*0a60*/  FFMA R3, R4, R5, R3 ;  /* 0x0000000504037223 */ /* 0x000fce0000000003 */
.L_x_16:
[----:B------:R-:W-:Y:S05]  /*0a70*/  BSYNC.RECONVERGENT B1 ;  /* 0x0000000000017941 */ /* 0x000fea0003800200 */
.L_x_14:
[----:B------:R-:W-:Y:S01]  /*0a80*/  FMUL R5, R3, R2 ;  /* 0x0000000203057220 */ /* 0x000fe20000400000 */
[----:B------:R-:W-:Y:S03]  /*0a90*/  BSSY.RECONVERGENT B1, `(.L_x_17) ;  /* 0x000000d000017945 */ /* 0x000fe60003800200 */
[----:B------:R-:W0:Y:S08]  /*0aa0*/  MUFU.RCP R2, R5 ;  /* 0x0000000500027308 */ /* 0x000e300000001000 */
        /* <DEDUP_REMOVED lines=8> */
[----:B------:R-:W-:-:S07]  /*0b30*/  MOV R22, 0xb50 ;  /* 0x00000b5000167802 */ /* 0x000fce0000000f00 */
[----:B------:R-:W-:Y:S05]  /*0b40*/  CALL.REL.NOINC `($__internal_1_$__cuda_sm3x_div_rn_noftz_f32_slowpath) ;  /* 0x0000000000c87944 */ /* 0x000fea0003c00000 */
[----:B------:R-:W-:-:S07]  /*0b50*/  MOV R2, R30 ;  /* 0x0000001e00027202 */ /* 0x000fce0000000f00 */
.L_x_18:
[----:B------:R-:W-:Y:S05]  /*0b60*/  BSYNC.RECONVERGENT B1 ;  /* 0x0000000000017941 */ /* 0x000fea0003800200 */
.L_x_17:
[----:B------:R-:W-:-:S04]  /*0b70*/  FSETP.GTU.AND P1, PT, R2, UR13, PT ;  /* 0x0000000d02007c0b */ /* 0x000fc8000bf2c000 */
[----:B------:R-:W-:-:S13]  /*0b80*/  FSETP.GTU.OR P1, PT, R14, UR12, P1 ;  /* 0x0000000c0e007c0b */ /* 0x000fda0008f2c400 */
[----:B------:R-:W-:Y:S05]  /*0b90*/  @P1 BRA `(.L_x_19) ;  /* 0x0000000000201947 */ /* 0x000fea0003800000 */
[----:B------:R-:W-:Y:S01]  /*0ba0*/  ISETP.NE.AND P1, PT, RZ, UR4, PT ;  /* 0x00000004ff007c0c */ /* 0x000fe2000bf25270 */
[----:B------:R-:W-:Y:S01]  /*0bb0*/  IMAD.U32 R2, RZ, RZ, UR8 ;  /* 0x00000008ff027e24 */ /* 0x000fe2000f8e00ff */
[----:B------:R-:W-:Y:S02]  /*0bc0*/  MOV R3, UR9 ;  /* 0x0000000900037c02 */ /* 0x000fe40008000f00 */
[----:B------:R-:W-:-:S05]  /*0bd0*/  SEL R18, R18, 0x1, P1 ;  /* 0x0000000112127807 */ /* 0x000fca0000800000 */
[----:B------:R-:W-:-:S05]  /*0be0*/  IMAD R0, R27, R18, RZ ;  /* 0x000000121b007224 */ /* 0x000fca00078e02ff */
[----:B------:R-:W-:-:S05]  /*0bf0*/  I2FP.F32.U32 R5, R0 ;  /* 0x0000000000057245 */ /* 0x000fca0000201000 */
[----:B------:R0:W-:Y:S01]  /*0c00*/  REDG.E.ADD.F32.FTZ.RN.STRONG.GPU desc[UR6][R2.64], R5 ;  /* 0x00000005020079a6 */ /* 0x0001e2000c12f306 */
[----:B------:R-:W-:Y:S05]  /*0c10*/  BRA `(.L_x_1) ;  /* 0x00000000000c7947 */ /* 0x000fea0003800000 */
.L_x_19:
[----:B------:R-:W0:Y:S02]  /*0c20*/  LDC R0, c[0x0][0x3d8] ;  /* 0x0000f600ff007b82 */ /* 0x000e240000000800 */
[----:B0-----:R-:W-:-:S04]  /*0c30*/  ISETP.NE.AND P1, PT, R0, 0x1, PT ;  /* 0x000000010000780c */ /* 0x001fc80003f25270 */
[----:B------:R-:W-:-:S09]  /*0c40*/  SEL R27, R27, RZ, P1 ;  /* 0x000000ff1b1b7207 */ /* 0x000fd20000800000 */
.L_x_1:
[----:B------:R-:W-:Y:S05]  /*0c50*/  BSYNC.RECONVERGENT B0 ;  /* 0x0000000000007941 */ /* 0x000fea0003800200 */
.L_x_0:
[----:B------:R-:W-:Y:S01]  /*0c60*/  IADD3 R20, PT, PT, R20, 0x1, RZ ;  /* 0x0000000114147810 */ /* 0x000fe20007ffe0ff */
[----:B------:R-:W-:Y:S01]  /*0c70*/  UIADD3 UR8, UP0, UPT, UR8, 0x4, URZ ;  /* 0x0000000408087890 */ /* 0x000fe2000ff1e0ff */
[----:B------:R-:W-:Y:S01]  /*0c80*/  VIADD R25, R25, 0x3 ;  /* 0x0000000319197836 */ /* 0x000fe20000000000 */
[----:B------:R-:W-:Y:S01]  /*0c90*/  UIADD3 UR4, UPT, UPT, UR4, 0x1, URZ ;  /* 0x0000000104047890 */ /* 0x000fe2000fffe0ff */
[----:B------:R-:W-:Y:S01]  /*0ca0*/  ISETP.NE.AND P1, PT, R20, RZ, PT ;  /* 0x000000ff1400720c */ /* 0x000fe20003f25270 */
[----:B------:R-:W-:Y:S01]  /*0cb0*/  UIADD3.X UR9, UPT, UPT, URZ, UR9, URZ, UP0, !UPT ;  /* 0x00000009ff097290 */ /* 0x000fe200087fe4ff */
[----:B------:R-:W-:Y:S02]  /*0cc0*/  IADD3 R21, PT, PT, R21, 0x3, RZ ;  /* 0x0000000315157810 */ /* 0x000fe40007ffe0ff */
[----:B------:R-:W-:-:S09]  /*0cd0*/  IADD3 R23, PT, PT, R23, 0x3, RZ ;  /* 0x0000000317177810 */ /* 0x000fd20007ffe0ff */
[----:B------:R-:W-:Y:S05]  /*0ce0*/  @P1 BRA `(.L_x_20) ;  /* 0xfffffff400381947 */ /* 0x000fea000383ffff */
[----:B------:R-:W-:Y:S05]  /*0cf0*/  EXIT ;  /* 0x000000000000794d */ /* 0x000fea0003800000 */
        .weak           $__internal_0_$__cuda_sm20_sqrt_rn_f32_slowpath
        .type           $__internal_0_$__cuda_sm20_sqrt_rn_f32_slowpath,@function
        .size           $__internal_0_$__cuda_sm20_sqrt_rn_f32_slowpath,($__internal_1_$__cuda_sm3x_div_rn_noftz_f32_slowpath - $__internal_0_$__cuda_sm20_sqrt_rn_f32_slowpath)
$__internal_0_$__cuda_sm20_sqrt_rn_f32_slowpath:
[----:B------:R-:W-:-:S13]  /*0d00*/  LOP3.LUT P1, RZ, R4, 0x7fffffff, RZ, 0xc0, !PT ;  /* 0x7fffffff04ff7812 */ /* 0x000fda000782c0ff */
[----:B------:R-:W-:Y:S01]  /*0d10*/  @!P1 IMAD.MOV.U32 R5, RZ, RZ, R4 ;  /* 0x000000ffff059224 */ /* 0x000fe200078e0004 */
[----:B------:R-:W-:Y:S06]  /*0d20*/  @!P1 BRA `(.L_x_21) ;  /* 0x0000000000409947 */ /* 0x000fec0003800000 */
[----:B------:R-:W-:-:S13]  /*0d30*/  FSETP.GEU.FTZ.AND P1, PT, R4, RZ, PT ;  /* 0x000000ff0400720b */ /* 0x000fda0003f3e000 */
[----:B------:R-:W-:Y:S01]  /*0d40*/  @!P1 MOV R5, 0x7fffffff ;  /* 0x7fffffff00059802 */ /* 0x000fe20000000f00 */
[----:B------:R-:W-:Y:S06]  /*0d50*/  @!P1 BRA `(.L_x_21) ;  /* 0x0000000000349947 */ /* 0x000fec0003800000 */
[----:B------:R-:W-:-:S13]  /*0d60*/  FSETP.GTU.FTZ.AND P1, PT, |R4|, +INF , PT ;  /* 0x7f8000000400780b */ /* 0x000fda0003f3c200 */
[----:B------:R-:W-:Y:S01]  /*0d70*/  @P1 FADD.FTZ R5, R4, 1 ;  /* 0x3f80000004051421 */ /* 0x000fe20000010000 */
[----:B------:R-:W-:Y:S06]  /*0d80*/  @P1 BRA `(.L_x_21) ;  /* 0x0000000000281947 */ /* 0x000fec0003800000 */
[----:B------:R-:W-:-:S13]  /*0d90*/  FSETP.NEU.FTZ.AND P1, PT, |R4|, +INF , PT ;  /* 0x7f8000000400780b */ /* 0x000fda0003f3d200 */
[----:B------:R-:W-:-:S04]  /*0da0*/  @P1 FFMA R15, R4, 1.84467440737095516160e+19, RZ ;  /* 0x5f800000040f1823 */ /* 0x000fc800000000ff */
[----:B------:R-:W0:Y:S02]  /*0db0*/  @P1 MUFU.RSQ R22, R15 ;  /* 0x0000000f00161308 */ /* 0x000e240000001400 */
[----:B0-----:R-:W-:Y:S01]  /*0dc0*/  @P1 FMUL.FTZ R24, R15, R22 ;  /* 0x000000160f181220 */ /* 0x001fe20000410000 */
[----:B------:R-:W-:-:S03]  /*0dd0*/  @P1 FMUL.FTZ R22, R22, 0.5 ;  /* 0x3f00000016161820 */ /* 0x000fc60000410000 */
[----:B------:R-:W-:-:S04]  /*0de0*/  @P1 FADD.FTZ R5, -R24, -RZ ;  /* 0x800000ff18051221 */ /* 0x000fc80000010100 */
[----:B------:R-:W-:Y:S01]  /*0df0*/  @P1 FFMA R29, R24, R5, R15 ;  /* 0x00000005181d1223 */ /* 0x000fe2000000000f */
[----:B------:R-:W-:-:S03]  /*0e00*/  @!P1 MOV R5, R4 ;  /* 0x0000000400059202 */ /* 0x000fc60000000f00 */
[----:B------:R-:W-:-:S04]  /*0e10*/  @P1 FFMA R22, R29, R22, R24 ;  /* 0x000000161d161223 */ /* 0x000fc80000000018 */
[----:B------:R-:W-:-:S07]  /*0e20*/  @P1 FMUL.FTZ R5, R22, 2.3283064365386962891e-10 ;  /* 0x2f80000016051820 */ /* 0x000fce0000410000 */
.L_x_21:
[----:B------:R-:W-:Y:S02]  /*0e30*/  IMAD.MOV.U32 R15, RZ, RZ, R5 ;  /* 0x000000ffff0f7224 */ /* 0x000fe400078e0005 */
[----:B------:R-:W-:Y:S01]  /*0e40*/  HFMA2 R5, -RZ, RZ, 0, 0 ;  /* 0x00000000ff057431 */ /* 0x000fe200000001ff */
[----:B------:R-:W-:-:S04]  /*0e50*/  MOV R4, R26 ;  /* 0x0000001a00047202 */ /* 0x000fc80000000f00 */
[----:B------:R-:W-:Y:S05]  /*0e60*/  RET.REL.NODEC R4 `(_Z18d_getHydrogenBondsPfiiS_iS_iS_S_iiiiffi) ;  /* 0xfffffff004647950 */ /* 0x000fea0003c3ffff */
        .weak           $__internal_1_$__cuda_sm3x_div_rn_noftz_f32_slowpath
        .type           $__internal_1_$__cuda_sm3x_div_rn_noftz_f32_slowpath,@function
        .size           $__internal_1_$__cuda_sm3x_div_rn_noftz_f32_slowpath,(.L_x_35 - $__internal_1_$__cuda_sm3x_div_rn_noftz_f32_slowpath)
$__internal_1_$__cuda_sm3x_div_rn_noftz_f32_slowpath:
[----:B------:R-:W-:Y:S01]  /*0e70*/  SHF.R.U32.HI R26, RZ, 0x17, R5 ;  /* 0x00000017ff1a7819 */ /* 0x000fe20000011605 */
[----:B------:R-:W-:Y:S01]  /*0e80*/  BSSY.RECONVERGENT B2, `(.L_x_22) ;  /* 0x0000062000027945 */ /* 0x000fe20003800200 */
[----:B------:R-:W-:Y:S02]  /*0e90*/  SHF.R.U32.HI R31, RZ, 0x17, R4 ;  /* 0x00000017ff1f7819 */ /* 0x000fe40000011604 */
[----:B------:R-:W-:Y:S02]  /*0ea0*/  LOP3.LUT R26, R26, 0xff, RZ, 0xc0, !PT ;  /* 0x000000ff1a1a7812 */ /* 0x000fe400078ec0ff */
[----:B------:R-:W-:-:S03]  /*0eb0*/  LOP3.LUT R31, R31, 0xff, RZ, 0xc0, !PT ;  /* 0x000000ff1f1f7812 */ /* 0x000fc600078ec0ff */
[----:B------:R-:W-:Y:S01]  /*0ec0*/  VIADD R32, R26, 0xffffffff ;  /* 0xffffffff1a207836 */ /* 0x000fe20000000000 */
[----:B------:R-:W-:-:S04]  /*0ed0*/  IADD3 R30, PT, PT, R31, -0x1, RZ ;  /* 0xffffffff1f1e7810 */ /* 0x000fc80007ffe0ff */
[----:B------:R-:W-:-:S04]  /*0ee0*/  ISETP.GT.U32.AND P1, PT, R32, 0xfd, PT ;  /* 0x000000fd2000780c */ /* 0x000fc80003f24070 */
[----:B------:R-:W-:-:S13]  /*0ef0*/  ISETP.GT.U32.OR P1, PT, R30, 0xfd, P1 ;  /* 0x000000fd1e00780c */ /* 0x000fda0000f24470 */
[----:B------:R-:W-:Y:S01]  /*0f00*/  @!P1 MOV R28, RZ ;  /* 0x000000ff001c9202 */ /* 0x000fe20000000f00 */
[----:B------:R-:W-:Y:S06]  /*0f10*/  @!P1 BRA `(.L_x_23) ;  /* 0x00000000005c9947 */ /* 0x000fec0003800000 */
[----:B------:R-:W-:Y:S02]  /*0f20*/  FSETP.GTU.FTZ.AND P1, PT, |R4|, +INF , PT ;  /* 0x7f8000000400780b */ /* 0x000fe40003f3c200 */
[----:B------:R-:W-:-:S04]  /*0f30*/  FSETP.GTU.FTZ.AND P2, PT, |R5|, +INF , PT ;  /* 0x7f8000000500780b */ /* 0x000fc80003f5c200 */
[----:B------:R-:W-:-:S13]  /*0f40*/  PLOP3.LUT P1, PT, P1, P2, PT, 0xf8, 0x8f ;  /* 0x00000000008f781c */ /* 0x000fda0000f25f70 */
[----:B------:R-:W-:Y:S05]  /*0f50*/  @P1 BRA `(.L_x_24) ;  /* 0x00000004004c1947 */ /* 0x000fea0003800000 */
[----:B------:R-:W-:-:S13]  /*0f60*/  LOP3.LUT P1, RZ, R5, 0x7fffffff, R4, 0xc8, !PT ;  /* 0x7fffffff05ff7812 */ /* 0x000fda000782c804 */
[----:B------:R-:W-:Y:S05]  /*0f70*/  @!P1 BRA `(.L_x_25) ;  /* 0x00000004003c9947 */ /* 0x000fea0003800000 */
[C---:B------:R-:W-:Y:S02]  /*0f80*/  FSETP.NEU.FTZ.AND P3, PT, |R4|.reuse, +INF , PT ;  /* 0x7f8000000400780b */ /* 0x040fe40003f7d200 */
[----:B------:R-:W-:Y:S02]  /*0f90*/  FSETP.NEU.FTZ.AND P2, PT, |R5|, +INF , PT ;  /* 0x7f8000000500780b */ /* 0x000fe40003f5d200 */
[----:B------:R-:W-:-:S11]  /*0fa0*/  FSETP.NEU.FTZ.AND P1, PT, |R4|, +INF , PT ;  /* 0x7f8000000400780b */ /* 0x000fd60003f3d200 */
[----:B------:R-:W-:Y:S05]  /*0fb0*/  @!P2 BRA !P3, `(.L_x_25) ;  /* 0x00000004002ca947 */ /* 0x000fea0005800000 */
[----:B------:R-:W-:-:S04]  /*0fc0*/  LOP3.LUT P3, RZ, R4, 0x7fffffff, RZ, 0xc0, !PT ;  /* 0x7fffffff04ff7812 */ /* 0x000fc8000786c0ff */
[----:B------:R-:W-:-:S13]  /*0fd0*/  PLOP3.LUT P2, PT, P2, P3, PT, 0x2f, 0xf2 ;  /* 0x0000000000f2781c */ /* 0x000fda0001746577 */
[----:B------:R-:W-:Y:S05]  /*0fe0*/  @P2 BRA `(.L_x_26) ;  /* 0x0000000400182947 */ /* 0x000fea0003800000 */
[----:B------:R-:W-:-:S04]  /*0ff0*/  LOP3.LUT P2, RZ, R5, 0x7fffffff, RZ, 0xc0, !PT ;  /* 0x7fffffff05ff7812 */ /* 0x000fc8000784c0ff */
[----:B------:R-:W-:-:S13]  /*1000*/  PLOP3.LUT P1, PT, P1, P2, PT, 0x2f, 0xf2 ;  /* 0x0000000000f2781c */ /* 0x000fda0000f24577 */
[----:B------:R-:W-:Y:S05]  /*1010*/  @P1 BRA `(.L_x_27) ;  /* 0x0000000400001947 */ /* 0x000fea0003800000 */
[----:B------:R-:W-:Y:S02]  /*1020*/  ISETP.GE.AND P1, PT, R30, RZ, PT ;  /* 0x000000ff1e00720c */ /* 0x000fe40003f26270 */
[----:B------:R-:W-:-:S11]  /*1030*/  ISETP.GE.AND P2, PT, R32, RZ, PT ;  /* 0x000000ff2000720c */ /* 0x000fd60003f46270 */
[----:B------:R-:W-:Y:S01]  /*1040*/  @P1 IMAD.MOV.U32 R28, RZ, RZ, RZ ;  /* 0x000000ffff1c1224 */ /* 0x000fe200078e00ff */
[----:B------:R-:W-:Y:S01]  /*1050*/  @!P1 MOV R28, 0xffffffc0 ;  /* 0xffffffc0001c9802 */ /* 0x000fe20000000f00 */
[----:B------:R-:W-:Y:S01]  /*1060*/  @!P1 FFMA R4, R4, 1.84467440737095516160e+19, RZ ;  /* 0x5f80000004049823 */ /* 0x000fe200000000ff */
[----:B------:R-:W-:Y:S02]  /*1070*/  @!P2 FFMA R5, R5, 1.84467440737095516160e+19, RZ ;  /* 0x5f8000000505a823 */ /* 0x000fe400000000ff */
[----:B------:R-:W-:-:S07]  /*1080*/  @!P2 IADD3 R28, PT, PT, R28, 0x40, RZ ;  /* 0x000000401c1ca810 */ /* 0x000fce0007ffe0ff */
.L_x_23:
[----:B------:R-:W-:Y:S01]  /*1090*/  LEA R30, R26, 0xc0800000, 0x17 ;  /* 0xc08000001a1e7811 */ /* 0x000fe200078eb8ff */
[----:B------:R-:W-:Y:S01]  /*10a0*/  BSSY.RECONVERGENT B3, `(.L_x_28) ;  /* 0x0000036000037945 */ /* 0x000fe20003800200 */
[----:B------:R-:W-:-:S03]  /*10b0*/  IADD3 R31, PT, PT, R31, -0x7f, RZ ;  /* 0xffffff811f1f7810 */ /* 0x000fc60007ffe0ff */
[----:B------:R-:W-:Y:S02]  /*10c0*/  IMAD.IADD R34, R5, 0x1, -R30 ;  /* 0x0000000105227824 */ /* 0x000fe400078e0a1e */
[C---:B------:R-:W-:Y:S01]  /*10d0*/  IMAD R4, R31.reuse, -0x800000, R4 ;  /* 0xff8000001f047824 */ /* 0x040fe200078e0204 */
[----:B------:R-:W-:Y:S01]  /*10e0*/  IADD3 R31, PT, PT, R31, 0x7f, -R26 ;  /* 0x0000007f1f1f7810 */ /* 0x000fe20007ffe81a */
[----:B------:R-:W0:Y:S01]  /*10f0*/  MUFU.RCP R30, R34 ;  /* 0x00000022001e7308 */ /* 0x000e220000001000 */
[----:B------:R-:W-:Y:S02]  /*1100*/  FADD.FTZ R33, -R34, -RZ ;  /* 0x800000ff22217221 */ /* 0x000fe40000010100 */
[----:B------:R-:W-:Y:S02]  /*1110*/  IADD3 R31, PT, PT, R31, R28, RZ ;  /* 0x0000001c1f1f7210 */ /* 0x000fe40007ffe0ff */
[----:B0-----:R-:W-:-:S04]  /*1120*/  FFMA R5, R30, R33, 1 ;  /* 0x3f8000001e057423 */ /* 0x001fc80000000021 */
[----:B------:R-:W-:-:S04]  /*1130*/  FFMA R30, R30, R5, R30 ;  /* 0x000000051e1e7223 */ /* 0x000fc8000000001e */
[----:B------:R-:W-:-:S04]  /*1140*/  FFMA R5, R4, R30, RZ ;  /* 0x0000001e04057223 */ /* 0x000fc800000000ff */
[----:B------:R-:W-:-:S04]  /*1150*/  FFMA R32, R33, R5, R4 ;  /* 0x0000000521207223 */ /* 0x000fc80000000004 */
[----:B------:R-:W-:-:S04]  /*1160*/  FFMA R5, R30, R32, R5 ;  /* 0x000000201e057223 */ /* 0x000fc80000000005 */
[----:B------:R-:W-:-:S04]  /*1170*/  FFMA R32, R33, R5, R4 ;  /* 0x0000000521207223 */ /* 0x000fc80000000004 */
[----:B------:R-:W-:-:S05]  /*1180*/  FFMA R4, R30, R32, R5 ;  /* 0x000000201e047223 */ /* 0x000fca0000000005 */
[----:B------:R-:W-:-:S04]  /*1190*/  SHF.R.U32.HI R26, RZ, 0x17, R4 ;  /* 0x00000017ff1a7819 */ /* 0x000fc80000011604 */
[----:B------:R-:W-:-:S05]  /*11a0*/  LOP3.LUT R26, R26, 0xff, RZ, 0xc0, !PT ;  /* 0x000000ff1a1a7812 */ /* 0x000fca00078ec0ff */
[----:B------:R-:W-:-:S05]  /*11b0*/  IMAD.IADD R26, R26, 0x1, R31 ;  /* 0x000000011a1a7824 */ /* 0x000fca00078e021f */
[----:B------:R-:W-:-:S04]  /*11c0*/  IADD3 R28, PT, PT, R26, -0x1, RZ ;  /* 0xffffffff1a1c7810 */ /* 0x000fc80007ffe0ff */
[----:B------:R-:W-:-:S13]  /*11d0*/  ISETP.GE.U32.AND P1, PT, R28, 0xfe, PT ;  /* 0x000000fe1c00780c */ /* 0x000fda0003f26070 */
[----:B------:R-:W-:Y:S05]  /*11e0*/  @!P1 BRA `(.L_x_29) ;  /* 0x0000000000809947 */ /* 0x000fea0003800000 */
[----:B------:R-:W-:-:S13]  /*11f0*/  ISETP.GT.AND P1, PT, R26, 0xfe, PT ;  /* 0x000000fe1a00780c */ /* 0x000fda0003f24270 */
[----:B------:R-:W-:Y:S05]  /*1200*/  @P1 BRA `(.L_x_30) ;  /* 0x00000000006c1947 */ /* 0x000fea0003800000 */
[----:B------:R-:W-:-:S13]  /*1210*/  ISETP.GE.AND P1, PT, R26, 0x1, PT ;  /* 0x000000011a00780c */ /* 0x000fda0003f26270 */
[----:B------:R-:W-:Y:S05]  /*1220*/  @P1 BRA `(.L_x_31) ;  /* 0x0000000000741947 */ /* 0x000fea0003800000 */
[----:B------:R-:W-:Y:S02]  /*1230*/  ISETP.GE.AND P1, PT, R26, -0x18, PT ;  /* 0xffffffe81a00780c */ /* 0x000fe40003f26270 */
[----:B------:R-:W-:-:S11]  /*1240*/  LOP3.LUT R4, R4, 0x80000000, RZ, 0xc0, !PT ;  /* 0x8000000004047812 */ /* 0x000fd600078ec0ff */
[----:B------:R-:W-:Y:S05]  /*1250*/  @!P1 BRA `(.L_x_31) ;  /* 0x0000000000689947 */ /* 0x000fea0003800000 */
[CCC-:B------:R-:W-:Y:S01]  /*1260*/  FFMA.RZ R31, R30.reuse, R32.reuse, R5.reuse ;  /* 0x000000201e1f7223 */ /* 0x1c0fe2000000c005 */
[CCC-:B------:R-:W-:Y:S01]  /*1270*/  FFMA.RP R28, R30.reuse, R32.reuse, R5.reuse ;  /* 0x000000201e1c7223 */ /* 0x1c0fe20000008005 */
[----:B------:R-:W-:Y:S01]  /*1280*/  FFMA.RM R5, R30, R32, R5 ;  /* 0x000000201e057223 */ /* 0x000fe20000004005 */
[C---:B------:R-:W-:Y:S02]  /*1290*/  IADD3 R30, PT, PT, R26.reuse, 0x20, RZ ;  /* 0x000000201a1e7810 */ /* 0x040fe40007ffe0ff */
[----:B------:R-:W-:Y:S02]  /*12a0*/  LOP3.LUT R31, R31, 0x7fffff, RZ, 0xc0, !PT ;  /* 0x007fffff1f1f7812 */ /* 0x000fe400078ec0ff */
[C---:B------:R-:W-:Y:S02]  /*12b0*/  ISETP.NE.AND P3, PT, R26.reuse, RZ, PT ;  /* 0x000000ff1a00720c */ /* 0x040fe40003f65270 */
[----:B------:R-:W-:Y:S02]  /*12c0*/  LOP3.LUT R31, R31, 0x800000, RZ, 0xfc, !PT ;  /* 0x008000001f1f7812 */ /* 0x000fe400078efcff */
[----:B------:R-:W-:Y:S01]  /*12d0*/  ISETP.NE.AND P2, PT, R26, RZ, PT ;  /* 0x000000ff1a00720c */ /* 0x000fe20003f45270 */
[----:B------:R-:W-:Y:S01]  /*12e0*/  IMAD.MOV R26, RZ, RZ, -R26 ;  /* 0x000000ffff1a7224 */ /* 0x000fe200078e0a1a */
[----:B------:R-:W-:-:S02]  /*12f0*/  SHF.L.U32 R30, R31, R30, RZ ;  /* 0x0000001e1f1e7219 */ /* 0x000fc400000006ff */
[----:B------:R-:W-:Y:S02]  /*1300*/  FSETP.NEU.FTZ.AND P1, PT, R28, R5, PT ;  /* 0x000000051c00720b */ /* 0x000fe40003f3d000 */
[----:B------:R-:W-:Y:S02]  /*1310*/  SEL R26, R26, RZ, P3 ;  /* 0x000000ff1a1a7207 */ /* 0x000fe40001800000 */
[----:B------:R-:W-:Y:S02]  /*1320*/  ISETP.NE.AND P2, PT, R30, RZ, P2 ;  /* 0x000000ff1e00720c */ /* 0x000fe40001745270 */
[----:B------:R-:W-:Y:S02]  /*1330*/  SHF.R.U32.HI R26, RZ, R26, R31 ;  /* 0x0000001aff1a7219 */ /* 0x000fe4000001161f */
[----:B------:R-:W-:Y:S02]  /*1340*/  PLOP3.LUT P1, PT, P1, P2, PT, 0xf8, 0x8f ;  /* 0x00000000008f781c */ /* 0x000fe40000f25f70 */
[----:B------:R-:W-:-:S02]  /*1350*/  SHF.R.U32.HI R28, RZ, 0x1, R26 ;  /* 0x00000001ff1c7819 */ /* 0x000fc4000001161a */
[----:B------:R-:W-:-:S04]  /*1360*/  SEL R5, RZ, 0x1, !P1 ;  /* 0x00000001ff057807 */ /* 0x000fc80004800000 */
[----:B------:R-:W-:-:S04]  /*1370*/  LOP3.LUT R5, R5, 0x1, R28, 0xf8, !PT ;  /* 0x0000000105057812 */ /* 0x000fc800078ef81c */
[----:B------:R-:W-:-:S04]  /*1380*/  LOP3.LUT R5, R5, R26, RZ, 0xc0, !PT ;  /* 0x0000001a05057212 */ /* 0x000fc800078ec0ff */
[----:B------:R-:W-:-:S04]  /*1390*/  IADD3 R5, PT, PT, R28, R5, RZ ;  /* 0x000000051c057210 */ /* 0x000fc80007ffe0ff */
[----:B------:R-:W-:Y:S01]  /*13a0*/  LOP3.LUT R4, R5, R4, RZ, 0xfc, !PT ;  /* 0x0000000405047212 */ /* 0x000fe200078efcff */
[----:B------:R-:W-:Y:S06]  /*13b0*/  BRA `(.L_x_31) ;  /* 0x0000000000107947 */ /* 0x000fec0003800000 */
.L_x_30:
[----:B------:R-:W-:-:S04]  /*13c0*/  LOP3.LUT R4, R4, 0x80000000, RZ, 0xc0, !PT ;  /* 0x8000000004047812 */ /* 0x000fc800078ec0ff */
[----:B------:R-:W-:Y:S01]  /*13d0*/  LOP3.LUT R4, R4, 0x7f800000, RZ, 0xfc, !PT ;  /* 0x7f80000004047812 */ /* 0x000fe200078efcff */
[----:B------:R-:W-:Y:S06]  /*13e0*/  BRA `(.L_x_31) ;  /* 0x0000000000047947 */ /* 0x000fec0003800000 */
.L_x_29:
[----:B------:R-:W-:-:S07]  /*13f0*/  LEA R4, R31, R4, 0x17 ;  /* 0x000000041f047211 */ /* 0x000fce00078eb8ff */
.L_x_31:
[----:B------:R-:W-:Y:S05]  /*1400*/  BSYNC.RECONVERGENT B3 ;  /* 0x0000000000037941 */ /* 0x000fea0003800200 */
.L_x_28:
[----:B------:R-:W-:Y:S05]  /*1410*/  BRA `(.L_x_32) ;  /* 0x0000000000207947 */ /* 0x000fea0003800000 */
.L_x_27:
[----:B------:R-:W-:-:S04]  /*1420*/  LOP3.LUT R4, R5, 0x80000000, R4, 0x48, !PT ;  /* 0x8000000005047812 */ /* 0x000fc800078e4804 */
[----:B------:R-:W-:Y:S01]  /*1430*/  LOP3.LUT R4, R4, 0x7f800000, RZ, 0xfc, !PT ;  /* 0x7f80000004047812 */ /* 0x000fe200078efcff */
[----:B------:R-:W-:Y:S06]  /*1440*/  BRA `(.L_x_32) ;  /* 0x0000000000147947 */ /* 0x000fec0003800000 */
.L_x_26:
[----:B------:R-:W-:Y:S01]  /*1450*/  LOP3.LUT R4, R5, 0x80000000, R4, 0x48, !PT ;  /* 0x8000000005047812 */ /* 0x000fe200078e4804 */
[----:B------:R-:W-:Y:S06]  /*1460*/  BRA `(.L_x_32) ;  /* 0x00000000000c7947 */ /* 0x000fec0003800000 */
.L_x_25:
[----:B------:R-:W0:Y:S01]  /*1470*/  MUFU.RSQ R4, -QNAN ;  /* 0xffc0000000047908 */ /* 0x000e220000001400 */
[----:B------:R-:W-:Y:S05]  /*1480*/  BRA `(.L_x_32) ;  /* 0x0000000000047947 */ /* 0x000fea0003800000 */
.L_x_24:
[----:B------:R-:W-:-:S07]  /*1490*/  FADD.FTZ R4, R4, R5 ;  /* 0x0000000504047221 */ /* 0x000fce0000010000 */
.L_x_32:
[----:B------:R-:W-:Y:S05]  /*14a0*/  BSYNC.RECONVERGENT B2 ;  /* 0x0000000000027941 */ /* 0x000fea0003800200 */
.L_x_22:
[----:B------:R-:W-:Y:S02]  /*14b0*/  HFMA2 R5, -RZ, RZ, 0, 0 ;  /* 0x00000000ff057431 */ /* 0x000fe400000001ff */
[----:B0-----:R-:W-:Y:S01]  /*14c0*/  IMAD.MOV.U32 R30, RZ, RZ, R4 ;  /* 0x000000ffff1e7224 */ /* 0x001fe200078e0004 */
[----:B------:R-:W-:-:S04]  /*14d0*/  MOV R4, R22 ;  /* 0x0000001600047202 */ /* 0x000fc80000000f00 */
[----:B------:R-:W-:Y:S05]  /*14e0*/  RET.REL.NODEC R4 `(_Z18d_getHydrogenBondsPfiiS_iS_iS_S_iiiiffi) ;  /* 0xffffffe804c47950 */ /* 0x000fea0003c3ffff */
.L_x_33:
[----:B------:R-:W-:-:S00]  /*14f0*/  BRA `(.L_x_33) ;  /* 0xfffffffc00fc7947 */ /* 0x000fc0000383ffff */
[----:B------:R-:W-:-:S00]  /*1500*/  NOP ;  /* 0x0000000000007918 */ /* 0x000fc00000000000 */
[----:B------:R-:W-:-:S00]  /*1510*/  NOP ;  /* 0x0000000000007918 */ /* 0x000fc00000000000 */
[----:B------:R-:W-:-:S00]  /*1520*/  NOP ;  /* 0x0000000000007918 */ /* 0x000fc00000000000 */
[----:B------:R-:W-:-:S00]  /*1530*/  NOP ;  /* 0x0000000000007918 */ /* 0x000fc00000000000 */
[----:B------:R-:W-:-:S00]  /*1540*/  NOP ;  /* 0x0000000000007918 */ /* 0x000fc00000000000 */
[----:B------:R-:W-:-:S00]  /*1550*/  NOP ;  /* 0x0000000000007918 */ /* 0x000fc00000000000 */
[----:B------:R-:W-:-:S00]  /*1560*/  NOP ;  /* 0x0000000000007918 */ /* 0x000fc00000000000 */
[----:B------:R-:W-:-:S00]  /*1570*/  NOP ;  /* 0x0000000000007918 */ /* 0x000fc00000000000 */
.L_x_35:


//--------------------- .nv.shared.reserved.0     --------------------------
	.section	.nv.shared.reserved.0,"aw",@nobits
	.weak		__nv_reservedSMEM_offset_0_alias
	.size		__nv_reservedSMEM_offset_0_alias, 0, 64
	.other		__nv_reservedSMEM_offset_0_alias,@"STO_CUDA_RESERVED_SHARED STV_DEFAULT"
__nv_reservedSMEM_offset_0_alias:
	.zero		0
	.zero		64


//--------------------- .nv.constant0._Z18d_getHydrogenBondsPfiiS_iS_iS_S_iiiiffi --------------------------
	.section	.nv.constant0._Z18d_getHydrogenBondsPfiiS_iS_iS_S_iiiiffi,"a",@progbits
	.sectionflags	@""
	.align	4
.nv.constant0._Z18d_getHydrogenBondsPfiiS_iS_iS_S_iiiiffi:
	.zero		988


//--------------------- SYMBOLS --------------------------

	.type		.nv.reservedSmem.offset0,@object
	.size		.nv.reservedSmem.offset0,0x4
